//
// Generated by NVIDIA NVVM Compiler
//
// Compiler Build ID: CL-36424714
// Cuda compilation tools, release 13.0, V13.0.88
// Based on NVVM 20.0.0
//

.version 9.0
.target sm_100
.address_size 64

	// .globl	_Z8mykernelPfS_iiS_

.visible .entry _Z8mykernelPfS_iiS_(
	.param .u64 .ptr .align 1 _Z8mykernelPfS_iiS__param_0,
	.param .u64 .ptr .align 1 _Z8mykernelPfS_iiS__param_1,
	.param .u32 _Z8mykernelPfS_iiS__param_2,
	.param .u32 _Z8mykernelPfS_iiS__param_3,
	.param .u64 .ptr .align 1 _Z8mykernelPfS_iiS__param_4
)
{
	.reg .pred 	%p<13>;
	.reg .b32 	%r<38>;
	.reg .b32 	%f<103>;
	.reg .b64 	%rd<28>;

	ld.param.u64 	%rd12, [_Z8mykernelPfS_iiS__param_0];
	ld.param.u64 	%rd13, [_Z8mykernelPfS_iiS__param_1];
	ld.param.u32 	%r22, [_Z8mykernelPfS_iiS__param_2];
	ld.param.u32 	%r23, [_Z8mykernelPfS_iiS__param_3];
	ld.param.u64 	%rd11, [_Z8mykernelPfS_iiS__param_4];
	cvta.to.global.u64 	%rd1, %rd13;
	cvta.to.global.u64 	%rd2, %rd12;
	mov.u32 	%r24, %ctaid.x;
	mov.u32 	%r1, %ntid.x;
	mov.u32 	%r25, %tid.x;
	mad.lo.s32 	%r32, %r24, %r1, %r25;
	setp.ge.s32 	%p1, %r32, %r22;
	@%p1 bra 	$L__BB0_17;
	setp.lt.s32 	%p2, %r23, 1;
	@%p2 bra 	$L__BB0_17;
	and.b32  	%r3, %r23, 15;
	and.b32  	%r4, %r23, 7;
	add.s32 	%r5, %r4, -1;
	and.b32  	%r6, %r23, 2147483632;
	and.b32  	%r7, %r23, 3;
	neg.s32 	%r8, %r6;
	add.s64 	%rd3, %rd2, 32;
	cvta.to.global.u64 	%rd4, %rd11;
	mov.u32 	%r26, %nctaid.x;
	mul.lo.s32 	%r9, %r26, %r1;
$L__BB0_3:
	setp.lt.u32 	%p3, %r23, 16;
	mul.lo.s32 	%r11, %r32, %r23;
	mul.wide.s32 	%rd14, %r32, 4;
	add.s64 	%rd5, %rd4, %rd14;
	ld.global.f32 	%f100, [%rd5];
	mov.b32 	%r36, 0;
	@%p3 bra 	$L__BB0_6;
	add.s64 	%rd27, %rd1, 32;
	mov.u32 	%r33, %r11;
	mov.u32 	%r34, %r8;
$L__BB0_5:
	.pragma "nounroll";
	mul.wide.s32 	%rd15, %r33, 4;
	add.s64 	%rd16, %rd3, %rd15;
	ld.global.f32 	%f11, [%rd16+-32];
	ld.global.f32 	%f12, [%rd27+-32];
	fma.rn.f32 	%f13, %f11, %f12, %f100;
	st.global.f32 	[%rd5], %f13;
	ld.global.f32 	%f14, [%rd16+-28];
	ld.global.f32 	%f15, [%rd27+-28];
	fma.rn.f32 	%f16, %f14, %f15, %f13;
	st.global.f32 	[%rd5], %f16;
	ld.global.f32 	%f17, [%rd16+-24];
	ld.global.f32 	%f18, [%rd27+-24];
	fma.rn.f32 	%f19, %f17, %f18, %f16;
	st.global.f32 	[%rd5], %f19;
	ld.global.f32 	%f20, [%rd16+-20];
	ld.global.f32 	%f21, [%rd27+-20];
	fma.rn.f32 	%f22, %f20, %f21, %f19;
	st.global.f32 	[%rd5], %f22;
	ld.global.f32 	%f23, [%rd16+-16];
	ld.global.f32 	%f24, [%rd27+-16];
	fma.rn.f32 	%f25, %f23, %f24, %f22;
	st.global.f32 	[%rd5], %f25;
	ld.global.f32 	%f26, [%rd16+-12];
	ld.global.f32 	%f27, [%rd27+-12];
	fma.rn.f32 	%f28, %f26, %f27, %f25;
	st.global.f32 	[%rd5], %f28;
	ld.global.f32 	%f29, [%rd16+-8];
	ld.global.f32 	%f30, [%rd27+-8];
	fma.rn.f32 	%f31, %f29, %f30, %f28;
	st.global.f32 	[%rd5], %f31;
	ld.global.f32 	%f32, [%rd16+-4];
	ld.global.f32 	%f33, [%rd27+-4];
	fma.rn.f32 	%f34, %f32, %f33, %f31;
	st.global.f32 	[%rd5], %f34;
	ld.global.f32 	%f35, [%rd16];
	ld.global.f32 	%f36, [%rd27];
	fma.rn.f32 	%f37, %f35, %f36, %f34;
	st.global.f32 	[%rd5], %f37;
	ld.global.f32 	%f38, [%rd16+4];
	ld.global.f32 	%f39, [%rd27+4];
	fma.rn.f32 	%f40, %f38, %f39, %f37;
	st.global.f32 	[%rd5], %f40;
	ld.global.f32 	%f41, [%rd16+8];
	ld.global.f32 	%f42, [%rd27+8];
	fma.rn.f32 	%f43, %f41, %f42, %f40;
	st.global.f32 	[%rd5], %f43;
	ld.global.f32 	%f44, [%rd16+12];
	ld.global.f32 	%f45, [%rd27+12];
	fma.rn.f32 	%f46, %f44, %f45, %f43;
	st.global.f32 	[%rd5], %f46;
	ld.global.f32 	%f47, [%rd16+16];
	ld.global.f32 	%f48, [%rd27+16];
	fma.rn.f32 	%f49, %f47, %f48, %f46;
	st.global.f32 	[%rd5], %f49;
	ld.global.f32 	%f50, [%rd16+20];
	ld.global.f32 	%f51, [%rd27+20];
	fma.rn.f32 	%f52, %f50, %f51, %f49;
	st.global.f32 	[%rd5], %f52;
	ld.global.f32 	%f53, [%rd16+24];
	ld.global.f32 	%f54, [%rd27+24];
	fma.rn.f32 	%f55, %f53, %f54, %f52;
	st.global.f32 	[%rd5], %f55;
	ld.global.f32 	%f56, [%rd16+28];
	ld.global.f32 	%f57, [%rd27+28];
	fma.rn.f32 	%f100, %f56, %f57, %f55;
	st.global.f32 	[%rd5], %f100;
	add.s32 	%r34, %r34, 16;
	add.s32 	%r33, %r33, 16;
	add.s64 	%rd27, %rd27, 64;
	setp.ne.s32 	%p4, %r34, 0;
	mov.u32 	%r36, %r6;
	@%p4 bra 	$L__BB0_5;
$L__BB0_6:
	setp.eq.s32 	%p5, %r3, 0;
	@%p5 bra 	$L__BB0_16;
	add.s32 	%r28, %r3, -1;
	setp.lt.u32 	%p6, %r28, 7;
	@%p6 bra 	$L__BB0_9;
	add.s32 	%r29, %r36, %r11;
	mul.wide.s32 	%rd17, %r29, 4;
	add.s64 	%rd18, %rd2, %rd17;
	ld.global.f32 	%f58, [%rd18];
	mul.wide.u32 	%rd19, %r36, 4;
	add.s64 	%rd20, %rd1, %rd19;
	ld.global.f32 	%f59, [%rd20];
	fma.rn.f32 	%f60, %f58, %f59, %f100;
	st.global.f32 	[%rd5], %f60;
	ld.global.f32 	%f61, [%rd18+4];
	ld.global.f32 	%f62, [%rd20+4];
	fma.rn.f32 	%f63, %f61, %f62, %f60;
	st.global.f32 	[%rd5], %f63;
	ld.global.f32 	%f64, [%rd18+8];
	ld.global.f32 	%f65, [%rd20+8];
	fma.rn.f32 	%f66, %f64, %f65, %f63;
	st.global.f32 	[%rd5], %f66;
	ld.global.f32 	%f67, [%rd18+12];
	ld.global.f32 	%f68, [%rd20+12];
	fma.rn.f32 	%f69, %f67, %f68, %f66;
	st.global.f32 	[%rd5], %f69;
	ld.global.f32 	%f70, [%rd18+16];
	ld.global.f32 	%f71, [%rd20+16];
	fma.rn.f32 	%f72, %f70, %f71, %f69;
	st.global.f32 	[%rd5], %f72;
	ld.global.f32 	%f73, [%rd18+20];
	ld.global.f32 	%f74, [%rd20+20];
	fma.rn.f32 	%f75, %f73, %f74, %f72;
	st.global.f32 	[%rd5], %f75;
	ld.global.f32 	%f76, [%rd18+24];
	ld.global.f32 	%f77, [%rd20+24];
	fma.rn.f32 	%f78, %f76, %f77, %f75;
	st.global.f32 	[%rd5], %f78;
	ld.global.f32 	%f79, [%rd18+28];
	ld.global.f32 	%f80, [%rd20+28];
	fma.rn.f32 	%f100, %f79, %f80, %f78;
	st.global.f32 	[%rd5], %f100;
	add.s32 	%r36, %r36, 8;
$L__BB0_9:
	setp.eq.s32 	%p7, %r4, 0;
	@%p7 bra 	$L__BB0_16;
	setp.lt.u32 	%p8, %r5, 3;
	@%p8 bra 	$L__BB0_12;
	add.s32 	%r30, %r36, %r11;
	mul.wide.s32 	%rd21, %r30, 4;
	add.s64 	%rd22, %rd2, %rd21;
	ld.global.f32 	%f81, [%rd22];
	mul.wide.u32 	%rd23, %r36, 4;
	add.s64 	%rd24, %rd1, %rd23;
	ld.global.f32 	%f82, [%rd24];
	fma.rn.f32 	%f83, %f81, %f82, %f100;
	st.global.f32 	[%rd5], %f83;
	ld.global.f32 	%f84, [%rd22+4];
	ld.global.f32 	%f85, [%rd24+4];
	fma.rn.f32 	%f86, %f84, %f85, %f83;
	st.global.f32 	[%rd5], %f86;
	ld.global.f32 	%f87, [%rd22+8];
	ld.global.f32 	%f88, [%rd24+8];
	fma.rn.f32 	%f89, %f87, %f88, %f86;
	st.global.f32 	[%rd5], %f89;
	ld.global.f32 	%f90, [%rd22+12];
	ld.global.f32 	%f91, [%rd24+12];
	fma.rn.f32 	%f100, %f90, %f91, %f89;
	st.global.f32 	[%rd5], %f100;
	add.s32 	%r36, %r36, 4;
$L__BB0_12:
	setp.eq.s32 	%p9, %r7, 0;
	@%p9 bra 	$L__BB0_16;
	setp.eq.s32 	%p10, %r7, 1;
	add.s32 	%r31, %r36, %r11;
	mul.wide.s32 	%rd25, %r31, 4;
	add.s64 	%rd9, %rd2, %rd25;
	ld.global.f32 	%f92, [%rd9];
	mul.wide.u32 	%rd26, %r36, 4;
	add.s64 	%rd10, %rd1, %rd26;
	ld.global.f32 	%f93, [%rd10];
	fma.rn.f32 	%f9, %f92, %f93, %f100;
	st.global.f32 	[%rd5], %f9;
	@%p10 bra 	$L__BB0_16;
	setp.eq.s32 	%p11, %r7, 2;
	ld.global.f32 	%f94, [%rd9+4];
	ld.global.f32 	%f95, [%rd10+4];
	fma.rn.f32 	%f10, %f94, %f95, %f9;
	st.global.f32 	[%rd5], %f10;
	@%p11 bra 	$L__BB0_16;
	ld.global.f32 	%f96, [%rd9+8];
	ld.global.f32 	%f97, [%rd10+8];
	fma.rn.f32 	%f98, %f96, %f97, %f10;
	st.global.f32 	[%rd5], %f98;
$L__BB0_16:
	add.s32 	%r32, %r32, %r9;
	setp.lt.s32 	%p12, %r32, %r22;
	@%p12 bra 	$L__BB0_3;
$L__BB0_17:
	ret;

}


// ===== COMPILED SASS (sm_100) =====

	.target	sm_100

	.elftype	@"ET_EXEC"


//--------------------- .note.nv.tkinfo           --------------------------
	.section	.note.nv.tkinfo,"",@"SHT_NOTE"
	.sectionflags	@"SHF_NOTE_NV_TKINFO"
	.tkinfo
        /*0018*/ 	.word	0x00000002
        /*0030*/ 	.string	""
        /*0030*/ 	.string	"ptxas"
        /*0030*/ 	.string	"Cuda compilation tools, release 13.0, V13.0.88"
        /*0030*/ 	.string	"Build cuda_13.0.r13.0/compiler.36424714_0"
        /*0030*/ 	.string	"-arch sm_100 -m 64 "



//--------------------- .note.nv.cuinfo           --------------------------
	.section	.note.nv.cuinfo,"",@"SHT_NOTE"
	.sectionflags	@"SHF_NOTE_NV_CUINFO"
        /*0018*/ 	.short	0x0002
        /*001a*/ 	.short	0x0064
        /*001c*/ 	.short	0x0082
	.zero		2


//--------------------- .nv.info                  --------------------------
	.section	.nv.info,"",@"SHT_CUDA_INFO"
	.align	4


	//----- nvinfo : EIATTR_REGCOUNT
	.align		4
        /*0000*/ 	.byte	0x04, 0x2f
        /*0002*/ 	.short	(.L_1 - .L_0)
	.align		4
.L_0:
        /*0004*/ 	.word	index@(_Z8mykernelPfS_iiS_)
        /*0008*/ 	.word	0x0000001a


	//----- nvinfo : EIATTR_FRAME_SIZE
	.align		4
.L_1:
        /*000c*/ 	.byte	0x04, 0x11
        /*000e*/ 	.short	(.L_3 - .L_2)
	.align		4
.L_2:
        /*0010*/ 	.word	index@(_Z8mykernelPfS_iiS_)
        /*0014*/ 	.word	0x00000000


	//----- nvinfo : EIATTR_MIN_STACK_SIZE
	.align		4
.L_3:
        /*0018*/ 	.byte	0x04, 0x12
        /*001a*/ 	.short	(.L_5 - .L_4)
	.align		4
.L_4:
        /*001c*/ 	.word	index@(_Z8mykernelPfS_iiS_)
        /*0020*/ 	.word	0x00000000
.L_5:


//--------------------- .nv.compat                --------------------------
	.section	.nv.compat,"",@"SHT_CUDA_COMPAT_INFO"
	.align	4
        /*0000*/ 	.byte	0x02, 0x09, 0x00, 0x00, 0x02, 0x02, 0x01, 0x00, 0x02, 0x05, 0x05, 0x00, 0x03, 0x07, 0x01, 0x01
        /*0010*/ 	.byte	0x02, 0x03, 0x00, 0x00, 0x02, 0x06, 0x01, 0x00, 0x04, 0x0b, 0x08, 0x00, 0x09, 0x00, 0x00, 0x00
        /*0020*/ 	.byte	0x00, 0x00, 0x00, 0x00


//--------------------- .nv.info._Z8mykernelPfS_iiS_ --------------------------
	.section	.nv.info._Z8mykernelPfS_iiS_,"",@"SHT_CUDA_INFO"
	.sectionflags	@""
	.align	4


	//----- nvinfo : EIATTR_CUDA_API_VERSION
	.align		4
        /*0000*/ 	.byte	0x04, 0x37
        /*0002*/ 	.short	(.L_7 - .L_6)
.L_6:
        /*0004*/ 	.word	0x00000082


	//----- nvinfo : EIATTR_KPARAM_INFO
	.align		4
.L_7:
        /*0008*/ 	.byte	0x04, 0x17
        /*000a*/ 	.short	(.L_9 - .L_8)
.L_8:
        /*000c*/ 	.word	0x00000000
        /*0010*/ 	.short	0x0004
        /*0012*/ 	.short	0x0018
        /*0014*/ 	.byte	0x00, 0xf5, 0x21, 0x00


	//----- nvinfo : EIATTR_KPARAM_INFO
	.align		4
.L_9:
        /*0018*/ 	.byte	0x04, 0x17
        /*001a*/ 	.short	(.L_11 - .L_10)
.L_10:
        /*001c*/ 	.word	0x00000000
        /*0020*/ 	.short	0x0003
        /*0022*/ 	.short	0x0014
        /*0024*/ 	.byte	0x00, 0xf0, 0x11, 0x00


	//----- nvinfo : EIATTR_KPARAM_INFO
	.align		4
.L_11:
        /*0028*/ 	.byte	0x04, 0x17
        /*002a*/ 	.short	(.L_13 - .L_12)
.L_12:
        /*002c*/ 	.word	0x00000000
        /*0030*/ 	.short	0x0002
        /*0032*/ 	.short	0x0010
        /*0034*/ 	.byte	0x00, 0xf0, 0x11, 0x00


	//----- nvinfo : EIATTR_KPARAM_INFO
	.align		4
.L_13:
        /*0038*/ 	.byte	0x04, 0x17
        /*003a*/ 	.short	(.L_15 - .L_14)
.L_14:
        /*003c*/ 	.word	0x00000000
        /*0040*/ 	.short	0x0001
        /*0042*/ 	.short	0x0008
        /*0044*/ 	.byte	0x00, 0xf5, 0x21, 0x00


	//----- nvinfo : EIATTR_KPARAM_INFO
	.align		4
.L_15:
        /*0048*/ 	.byte	0x04, 0x17
        /*004a*/ 	.short	(.L_17 - .L_16)
.L_16:
        /*004c*/ 	.word	0x00000000
        /*0050*/ 	.short	0x0000
        /*0052*/ 	.short	0x0000
        /*0054*/ 	.byte	0x00, 0xf5, 0x21, 0x00


	//----- nvinfo : EIATTR_SPARSE_MMA_MASK
	.align		4
.L_17:
        /*0058*/ 	.byte	0x03, 0x50
        /*005a*/ 	.short	0x0000


	//----- nvinfo : EIATTR_MAXREG_COUNT
	.align		4
        /*005c*/ 	.byte	0x03, 0x1b
        /*005e*/ 	.short	0x00ff


	//----- nvinfo : EIATTR_MERCURY_ISA_VERSION
	.align		4
        /*0060*/ 	.byte	0x03, 0x5f
        /*0062*/ 	.short	0x0101


	//----- nvinfo : EIATTR_VRC_CTA_INIT_COUNT
	.align		4
        /*0064*/ 	.byte	0x02, 0x4a
	.zero		1
	.zero		1


	//----- nvinfo : EIATTR_EXIT_INSTR_OFFSETS
	.align		4
        /*0068*/ 	.byte	0x04, 0x1c
        /*006a*/ 	.short	(.L_19 - .L_18)


	//   ....[0]....
.L_18:
        /*006c*/ 	.word	0x00000070


	//   ....[1]....
        /*0070*/ 	.word	0x000000a0


	//   ....[2]....
        /*0074*/ 	.word	0x00000d10


	//----- nvinfo : EIATTR_CRS_STACK_SIZE
	.align		4
.L_19:
        /*0078*/ 	.byte	0x04, 0x1e
        /*007a*/ 	.short	(.L_21 - .L_20)
.L_20:
        /*007c*/ 	.word	0x00000000


	//----- nvinfo : EIATTR_CBANK_PARAM_SIZE
	.align		4
.L_21:
        /*0080*/ 	.byte	0x03, 0x19
        /*0082*/ 	.short	0x0020


	//----- nvinfo : EIATTR_PARAM_CBANK
	.align		4
        /*0084*/ 	.byte	0x04, 0x0a
        /*0086*/ 	.short	(.L_23 - .L_22)
	.align		4
.L_22:
        /*0088*/ 	.word	index@(.nv.constant0._Z8mykernelPfS_iiS_)
        /*008c*/ 	.short	0x0380
        /*008e*/ 	.short	0x0020


	//----- nvinfo : EIATTR_SW_WAR
	.align		4
.L_23:
        /*0090*/ 	.byte	0x04, 0x36
        /*0092*/ 	.short	(.L_25 - .L_24)
.L_24:
        /*0094*/ 	.word	0x00000008
.L_25:


//--------------------- .nv.callgraph             --------------------------
	.section	.nv.callgraph,"",@"SHT_CUDA_CALLGRAPH"
	.align	4
	.sectionentsize	8
	.align		4
        /*0000*/ 	.word	0x00000000
	.align		4
        /*0004*/ 	.word	0xffffffff
	.align		4
        /*0008*/ 	.word	0x00000000
	.align		4
        /*000c*/ 	.word	0xfffffffe
	.align		4
        /*0010*/ 	.word	0x00000000
	.align		4
        /*0014*/ 	.word	0xfffffffd
	.align		4
        /*0018*/ 	.word	0x00000000
	.align		4
        /*001c*/ 	.word	0xfffffffc


//--------------------- .text._Z8mykernelPfS_iiS_ --------------------------
	.section	.text._Z8mykernelPfS_iiS_,"ax",@progbits
	.align	128
        .global         _Z8mykernelPfS_iiS_
        .type           _Z8mykernelPfS_iiS_,@function
        .size           _Z8mykernelPfS_iiS_,(.L_x_7 - _Z8mykernelPfS_iiS_)
        .other          _Z8mykernelPfS_iiS_,@"STO_CUDA_ENTRY STV_DEFAULT"
_Z8mykernelPfS_iiS_:
.text._Z8mykernelPfS_iiS_:
[----:B------:R-:W-:Y:S01]  /*0000*/  LDC R1, c[0x0][0x37c] ;  /* 0x0000df00ff017b82 */ /* 0x000fe20000000800 */
[----:B------:R-:W0:Y:S07]  /*0010*/  S2R R0, SR_TID.X ;  /* 0x0000000000007919 */ /* 0x000e2e0000002100 */
[----:B------:R-:W0:Y:S01]  /*0020*/  S2UR UR4, SR_CTAID.X ;  /* 0x00000000000479c3 */ /* 0x000e220000002500 */
[----:B------:R-:W1:Y:S07]  /*0030*/  LDCU UR5, c[0x0][0x390] ;  /* 0x00007200ff0577ac */ /* 0x000e6e0008000800 */
[----:B------:R-:W0:Y:S02]  /*0040*/  LDC R7, c[0x0][0x360] ;  /* 0x0000d800ff077b82 */ /* 0x000e240000000800 */
[----:B0-----:R-:W-:-:S05]  /*0050*/  IMAD R0, R7, UR4, R0 ;  /* 0x0000000407007c24 */ /* 0x001fca000f8e0200 */
[----:B-1----:R-:W-:-:S13]  /*0060*/  ISETP.GE.AND P0, PT, R0, UR5, PT ;  /* 0x0000000500007c0c */ /* 0x002fda000bf06270 */
[----:B------:R-:W-:Y:S05]  /*0070*/  @P0 EXIT ;  /* 0x000000000000094d */ /* 0x000fea0003800000 */
[----:B------:R-:W0:Y:S02]  /*0080*/  LDC R5, c[0x0][0x394] ;  /* 0x0000e500ff057b82 */ /* 0x000e240000000800 */
[----:B0-----:R-:W-:-:S13]  /*0090*/  ISETP.GE.AND P0, PT, R5, 0x1, PT ;  /* 0x000000010500780c */ /* 0x001fda0003f06270 */
[----:B------:R-:W-:Y:S05]  /*00a0*/  @!P0 EXIT ;  /* 0x000000000000894d */ /* 0x000fea0003800000 */
[----:B------:R-:W0:Y:S01]  /*00b0*/  LDCU.64 UR6, c[0x0][0x380] ;  /* 0x00007000ff0677ac */ /* 0x000e220008000a00 */
[C---:B------:R-:W-:Y:S02]  /*00c0*/  LOP3.LUT R16, R5.reuse, 0x7, RZ, 0xc0, !PT ;  /* 0x0000000705107812 */ /* 0x040fe400078ec0ff */
[C---:B------:R-:W-:Y:S01]  /*00d0*/  LOP3.LUT R4, R5.reuse, 0x7ffffff0, RZ, 0xc0, !PT ;  /* 0x7ffffff005047812 */ /* 0x040fe200078ec0ff */
[----:B------:R-:W1:Y:S01]  /*00e0*/  LDCU UR4, c[0x0][0x370] ;  /* 0x00006e00ff0477ac */ /* 0x000e620008000800 */
[----:B------:R-:W-:Y:S02]  /*00f0*/  IADD3 R2, PT, PT, R16, -0x1, RZ ;  /* 0xffffffff10027810 */ /* 0x000fe40007ffe0ff */
[C---:B------:R-:W-:Y:S01]  /*0100*/  LOP3.LUT R17, R5.reuse, 0xf, RZ, 0xc0, !PT ;  /* 0x0000000f05117812 */ /* 0x040fe200078ec0ff */
[----:B------:R-:W2:Y:S01]  /*0110*/  LDCU.64 UR8, c[0x0][0x358] ;  /* 0x00006b00ff0877ac */ /* 0x000ea20008000a00 */
[----:B------:R-:W-:Y:S02]  /*0120*/  ISETP.GE.U32.AND P0, PT, R2, 0x3, PT ;  /* 0x000000030200780c */ /* 0x000fe40003f06070 */
[----:B------:R-:W-:-:S02]  /*0130*/  LOP3.LUT R5, R5, 0x3, RZ, 0xc0, !PT ;  /* 0x0000000305057812 */ /* 0x000fc400078ec0ff */
[----:B------:R-:W-:Y:S01]  /*0140*/  IADD3 R6, PT, PT, -R4, RZ, RZ ;  /* 0x000000ff04067210 */ /* 0x000fe20007ffe1ff */
[----:B0-----:R-:W-:Y:S01]  /*0150*/  UIADD3 UR6, UP0, UPT, UR6, 0x20, URZ ;  /* 0x0000002006067890 */ /* 0x001fe2000ff1e0ff */
[----:B-1----:R-:W-:-:S03]  /*0160*/  IMAD R7, R7, UR4, RZ ;  /* 0x0000000407077c24 */ /* 0x002fc6000f8e02ff */
[----:B------:R-:W-:-:S12]  /*0170*/  UIADD3.X UR7, UPT, UPT, URZ, UR7, URZ, UP0, !UPT ;  /* 0x00000007ff077290 */ /* 0x000fd800087fe4ff */
.L_x_5:
[----:B01234-:R-:W0:Y:S01]  /*0180*/  LDC.64 R2, c[0x0][0x398] ;  /* 0x0000e600ff027b82 */ /* 0x01fe220000000a00 */
[----:B------:R-:W1:Y:S01]  /*0190*/  LDCU.64 UR4, c[0x0][0x390] ;  /* 0x00007200ff0477ac */ /* 0x000e620008000a00 */
[----:B0-----:R-:W-:-:S05]  /*01a0*/  IMAD.WIDE R2, R0, 0x4, R2 ;  /* 0x0000000400027825 */ /* 0x001fca00078e0202 */
[----:B--2--5:R0:W5:Y:S01]  /*01b0*/  LDG.E R9, desc[UR8][R2.64] ;  /* 0x0000000802097981 */ /* 0x024162000c1e1900 */
[----:B-1----:R-:W-:Y:S02]  /*01c0*/  UISETP.GE.U32.AND UP0, UPT, UR5, 0x10, UPT ;  /* 0x000000100500788c */ /* 0x002fe4000bf06070 */
[----:B------:R-:W-:Y:S01]  /*01d0*/  IMAD R8, R0, UR5, RZ ;  /* 0x0000000500087c24 */ /* 0x000fe2000f8e02ff */
[----:B------:R-:W-:Y:S01]  /*01e0*/  IADD3 R0, PT, PT, R7, R0, RZ ;  /* 0x0000000007007210 */ /* 0x000fe20007ffe0ff */
[----:B------:R-:W-:-:S03]  /*01f0*/  HFMA2 R11, -RZ, RZ, 0, 0 ;  /* 0x00000000ff0b7431 */ /* 0x000fc600000001ff */
[----:B------:R-:W-:Y:S02]  /*0200*/  ISETP.GE.AND P1, PT, R0, UR4, PT ;  /* 0x0000000400007c0c */ /* 0x000fe4000bf26270 */
[----:B0-----:R-:W-:Y:S11]  /*0210*/  BRA.U !UP0, `(.L_x_0) ;  /* 0x00000005084c7547 */ /* 0x001ff6000b800000 */
[----:B------:R-:W0:Y:S01]  /*0220*/  LDCU.64 UR4, c[0x0][0x388] ;  /* 0x00007100ff0477ac */ /* 0x000e220008000a00 */
[----:B------:R-:W-:Y:S02]  /*0230*/  MOV R15, R8 ;  /* 0x00000008000f7202 */ /* 0x000fe40000000f00 */
[----:B------:R-:W-:Y:S01]  /*0240*/  MOV R14, R6 ;  /* 0x00000006000e7202 */ /* 0x000fe20000000f00 */
[----:B0-----:R-:W-:-:S04]  /*0250*/  UIADD3 UR4, UP0, UPT, UR4, 0x20, URZ ;  /* 0x0000002004047890 */ /* 0x001fc8000ff1e0ff */
[----:B------:R-:W-:Y:S02]  /*0260*/  UIADD3.X UR5, UPT, UPT, URZ, UR5, URZ, UP0, !UPT ;  /* 0x00000005ff057290 */ /* 0x000fe400087fe4ff */
[----:B------:R-:W-:-:S04]  /*0270*/  MOV R18, UR4 ;  /* 0x0000000400127c02 */ /* 0x000fc80008000f00 */
[----:B------:R-:W-:-:S07]  /*0280*/  MOV R19, UR5 ;  /* 0x0000000500137c02 */ /* 0x000fce0008000f00 */
.L_x_1:
[----:B------:R-:W-:Y:S02]  /*0290*/  MOV R12, UR6 ;  /* 0x00000006000c7c02 */ /* 0x000fe40008000f00 */
[----:B------:R-:W-:Y:S02]  /*02a0*/  MOV R13, UR7 ;  /* 0x00000007000d7c02 */ /* 0x000fe40008000f00 */
[----:B------:R-:W-:Y:S02]  /*02b0*/  MOV R10, R18 ;  /* 0x00000012000a7202 */ /* 0x000fe40000000f00 */
[----:B------:R-:W-:Y:S01]  /*02c0*/  MOV R11, R19 ;  /* 0x00000013000b7202 */ /* 0x000fe20000000f00 */
[----:B------:R-:W-:-:S04]  /*02d0*/  IMAD.WIDE R12, R15, 0x4, R12 ;  /* 0x000000040f0c7825 */ /* 0x000fc800078e020c */
[----:B------:R-:W2:Y:S04]  /*02e0*/  LDG.E R19, desc[UR8][R10.64+-0x20] ;  /* 0xffffe0080a137981 */ /* 0x000ea8000c1e1900 */
[----:B------:R-:W2:Y:S02]  /*02f0*/  LDG.E R18, desc[UR8][R12.64+-0x20] ;  /* 0xffffe0080c127981 */ /* 0x000ea4000c1e1900 */
[----:B--2--5:R-:W-:-:S05]  /*0300*/  FFMA R19, R18, R19, R9 ;  /* 0x0000001312137223 */ /* 0x024fca0000000009 */
[----:B------:R0:W-:Y:S04]  /*0310*/  STG.E desc[UR8][R2.64], R19 ;  /* 0x0000001302007986 */ /* 0x0001e8000c101908 */
[----:B------:R-:W2:Y:S04]  /*0320*/  LDG.E R18, desc[UR8][R12.64+-0x1c] ;  /* 0xffffe4080c127981 */ /* 0x000ea8000c1e1900 */
[----:B---3--:R-:W2:Y:S02]  /*0330*/  LDG.E R9, desc[UR8][R10.64+-0x1c] ;  /* 0xffffe4080a097981 */ /* 0x008ea4000c1e1900 */
[----:B--2---:R-:W-:-:S05]  /*0340*/  FFMA R9, R18, R9, R19 ;  /* 0x0000000912097223 */ /* 0x004fca0000000013 */
[----:B------:R1:W-:Y:S04]  /*0350*/  STG.E desc[UR8][R2.64], R9 ;  /* 0x0000000902007986 */ /* 0x0003e8000c101908 */
[----:B------:R-:W2:Y:S04]  /*0360*/  LDG.E R18, desc[UR8][R12.64+-0x18] ;  /* 0xffffe8080c127981 */ /* 0x000ea8000c1e1900 */
[----:B------:R-:W2:Y:S02]  /*0370*/  LDG.E R20, desc[UR8][R10.64+-0x18] ;  /* 0xffffe8080a147981 */ /* 0x000ea4000c1e1900 */
[----:B--2---:R-:W-:-:S05]  /*0380*/  FFMA R21, R18, R20, R9 ;  /* 0x0000001412157223 */ /* 0x004fca0000000009 */
[----:B------:R2:W-:Y:S04]  /*0390*/  STG.E desc[UR8][R2.64], R21 ;  /* 0x0000001502007986 */ /* 0x0005e8000c101908 */
[----:B------:R-:W0:Y:S04]  /*03a0*/  LDG.E R18, desc[UR8][R12.64+-0x14] ;  /* 0xffffec080c127981 */ /* 0x000e28000c1e1900 */
[----:B------:R-:W0:Y:S02]  /*03b0*/  LDG.E R20, desc[UR8][R10.64+-0x14] ;  /* 0xffffec080a147981 */ /* 0x000e24000c1e1900 */
[----:B0-----:R-:W-:-:S05]  /*03c0*/  FFMA R19, R18, R20, R21 ;  /* 0x0000001412137223 */ /* 0x001fca0000000015 */
[----:B------:R0:W-:Y:S04]  /*03d0*/  STG.E desc[UR8][R2.64], R19 ;  /* 0x0000001302007986 */ /* 0x0001e8000c101908 */
[----:B------:R-:W1:Y:S04]  /*03e0*/  LDG.E R18, desc[UR8][R12.64+-0x10] ;  /* 0xfffff0080c127981 */ /* 0x000e68000c1e1900 */
[----:B------:R-:W1:Y:S02]  /*03f0*/  LDG.E R20, desc[UR8][R10.64+-0x10] ;  /* 0xfffff0080a147981 */ /* 0x000e64000c1e1900 */
[----:B-1----:R-:W-:-:S05]  /*0400*/  FFMA R9, R18, R20, R19 ;  /* 0x0000001412097223 */ /* 0x002fca0000000013 */
        /* <DEDUP_REMOVED lines=33> */
[----:B------:R-:W3:Y:S04]  /*0620*/  LDG.E R18, desc[UR8][R12.64+0x14] ;  /* 0x000014080c127981 */ /* 0x000ee8000c1e1900 */
[----:B------:R-:W3:Y:S02]  /*0630*/  LDG.E R20, desc[UR8][R10.64+0x14] ;  /* 0x000014080a147981 */ /* 0x000ee4000c1e1900 */
[----:B---3--:R-:W-:-:S05]  /*0640*/  FFMA R23, R18, R20, R19 ;  /* 0x0000001412177223 */ /* 0x008fca0000000013 */
[----:B------:R3:W-:Y:S04]  /*0650*/  STG.E desc[UR8][R2.64], R23 ;  /* 0x0000001702007986 */ /* 0x0007e8000c101908 */
[----:B------:R-:W2:Y:S04]  /*0660*/  LDG.E R18, desc[UR8][R12.64+0x18] ;  /* 0x000018080c127981 */ /* 0x000ea8000c1e1900 */
[----:B-1----:R-:W2:Y:S02]  /*0670*/  LDG.E R9, desc[UR8][R10.64+0x18] ;  /* 0x000018080a097981 */ /* 0x002ea4000c1e1900 */
[----:B--2---:R-:W-:-:S05]  /*0680*/  FFMA R21, R18, R9, R23 ;  /* 0x0000000912157223 */ /* 0x004fca0000000017 */
[----:B------:R3:W-:Y:S04]  /*0690*/  STG.E desc[UR8][R2.64], R21 ;  /* 0x0000001502007986 */ /* 0x0007e8000c101908 */
[----:B------:R-:W2:Y:S04]  /*06a0*/  LDG.E R18, desc[UR8][R12.64+0x1c] ;  /* 0x00001c080c127981 */ /* 0x000ea8000c1e1900 */
[----:B------:R-:W2:Y:S01]  /*06b0*/  LDG.E R9, desc[UR8][R10.64+0x1c] ;  /* 0x00001c080a097981 */ /* 0x000ea2000c1e1900 */
[----:B------:R-:W-:Y:S02]  /*06c0*/  IADD3 R14, PT, PT, R14, 0x10, RZ ;  /* 0x000000100e0e7810 */ /* 0x000fe40007ffe0ff */
[----:B------:R-:W-:-:S02]  /*06d0*/  IADD3 R15, PT, PT, R15, 0x10, RZ ;  /* 0x000000100f0f7810 */ /* 0x000fc40007ffe0ff */
[----:B------:R-:W-:Y:S01]  /*06e0*/  ISETP.NE.AND P2, PT, R14, RZ, PT ;  /* 0x000000ff0e00720c */ /* 0x000fe20003f45270 */
[----:B--2---:R-:W-:Y:S01]  /*06f0*/  FFMA R9, R18, R9, R21 ;  /* 0x0000000912097223 */ /* 0x004fe20000000015 */
[----:B------:R-:W-:-:S04]  /*0700*/  IADD3 R18, P3, PT, R10, 0x40, RZ ;  /* 0x000000400a127810 */ /* 0x000fc80007f7e0ff */
[----:B------:R3:W-:Y:S01]  /*0710*/  STG.E desc[UR8][R2.64], R9 ;  /* 0x0000000902007986 */ /* 0x0007e2000c101908 */
[----:B0-----:R-:W-:-:S06]  /*0720*/  IADD3.X R19, PT, PT, RZ, R11, RZ, P3, !PT ;  /* 0x0000000bff137210 */ /* 0x001fcc0001ffe4ff */
[----:B------:R-:W-:Y:S05]  /*0730*/  @P2 BRA `(.L_x_1) ;  /* 0xfffffff800d42947 */ /* 0x000fea000383ffff */
[----:B------:R-:W-:-:S07]  /*0740*/  MOV R11, R4 ;  /* 0x00000004000b7202 */ /* 0x000fce0000000f00 */
.L_x_0:
[----:B------:R-:W-:-:S13]  /*0750*/  ISETP.NE.AND P2, PT, R17, RZ, PT ;  /* 0x000000ff1100720c */ /* 0x000fda0003f45270 */
[----:B------:R-:W-:Y:S05]  /*0760*/  @!P2 BRA `(.L_x_2) ;  /* 0x000000040064a947 */ /* 0x000fea0003800000 */
[----:B------:R-:W-:Y:S02]  /*0770*/  IADD3 R10, PT, PT, R17, -0x1, RZ ;  /* 0xffffffff110a7810 */ /* 0x000fe40007ffe0ff */
[----:B------:R-:W-:Y:S02]  /*0780*/  ISETP.NE.AND P3, PT, R16, RZ, PT ;  /* 0x000000ff1000720c */ /* 0x000fe40003f65270 */
[----:B------:R-:W-:-:S13]  /*0790*/  ISETP.GE.U32.AND P2, PT, R10, 0x7, PT ;  /* 0x000000070a00780c */ /* 0x000fda0003f46070 */
[----:B------:R-:W-:Y:S05]  /*07a0*/  @!P2 BRA `(.L_x_3) ;  /* 0x000000000098a947 */ /* 0x000fea0003800000 */
[----:B------:R-:W0:Y:S01]  /*07b0*/  LDC.64 R14, c[0x0][0x380] ;  /* 0x0000e000ff0e7b82 */ /* 0x000e220000000a00 */
[----:B------:R-:W-:-:S07]  /*07c0*/  IADD3 R19, PT, PT, R8, R11, RZ ;  /* 0x0000000b08137210 */ /* 0x000fce0007ffe0ff */
[----:B------:R-:W1:Y:S01]  /*07d0*/  LDC.64 R12, c[0x0][0x388] ;  /* 0x0000e200ff0c7b82 */ /* 0x000e620000000a00 */
[----:B0-----:R-:W-:-:S05]  /*07e0*/  IMAD.WIDE R14, R19, 0x4, R14 ;  /* 0x00000004130e7825 */ /* 0x001fca00078e020e */
[----:B------:R-:W3:Y:S01]  /*07f0*/  LDG.E R10, desc[UR8][R14.64] ;  /* 0x000000080e0a7981 */ /* 0x000ee2000c1e1900 */
[----:B-1----:R-:W-:-:S05]  /*0800*/  IMAD.WIDE.U32 R12, R11, 0x4, R12 ;  /* 0x000000040b0c7825 */ /* 0x002fca00078e000c */
[----:B------:R-:W3:Y:S02]  /*0810*/  LDG.E R18, desc[UR8][R12.64] ;  /* 0x000000080c127981 */ /* 0x000ee4000c1e1900 */
[----:B---3-5:R-:W-:-:S05]  /*0820*/  FFMA R9, R10, R18, R9 ;  /* 0x000000120a097223 */ /* 0x028fca0000000009 */
[----:B------:R0:W-:Y:S04]  /*0830*/  STG.E desc[UR8][R2.64], R9 ;  /* 0x0000000902007986 */ /* 0x0001e8000c101908 */
[----:B------:R-:W2:Y:S04]  /*0840*/  LDG.E R10, desc[UR8][R14.64+0x4] ;  /* 0x000004080e0a7981 */ /* 0x000ea8000c1e1900 */
[----:B------:R-:W2:Y:S02]  /*0850*/  LDG.E R18, desc[UR8][R12.64+0x4] ;  /* 0x000004080c127981 */ /* 0x000ea4000c1e1900 */
        /* <DEDUP_REMOVED lines=22> */
[----:B------:R-:W2:Y:S04]  /*09c0*/  LDG.E R10, desc[UR8][R14.64+0x1c] ;  /* 0x00001c080e0a7981 */ /* 0x000ea8000c1e1900 */
[----:B0-----:R-:W2:Y:S01]  /*09d0*/  LDG.E R9, desc[UR8][R12.64+0x1c] ;  /* 0x00001c080c097981 */ /* 0x001ea2000c1e1900 */
[----:B------:R-:W-:Y:S01]  /*09e0*/  IADD3 R11, PT, PT, R11, 0x8, RZ ;  /* 0x000000080b0b7810 */ /* 0x000fe20007ffe0ff */
[----:B--2---:R-:W-:-:S05]  /*09f0*/  FFMA R9, R10, R9, R23 ;  /* 0x000000090a097223 */ /* 0x004fca0000000017 */
[----:B------:R1:W-:Y:S02]  /*0a00*/  STG.E desc[UR8][R2.64], R9 ;  /* 0x0000000902007986 */ /* 0x0003e4000c101908 */
.L_x_3:
[----:B------:R-:W-:Y:S05]  /*0a10*/  @!P3 BRA `(.L_x_2) ;  /* 0x0000000000b8b947 */ /* 0x000fea0003800000 */
[----:B------:R-:W-:Y:S01]  /*0a20*/  ISETP.NE.AND P2, PT, R5, RZ, PT ;  /* 0x000000ff0500720c */ /* 0x000fe20003f45270 */
[----:B------:R-:W-:-:S12]  /*0a30*/  @!P0 BRA `(.L_x_4) ;  /* 0x0000000000588947 */ /* 0x000fd80003800000 */
[----:B------:R-:W0:Y:S01]  /*0a40*/  LDC.64 R12, c[0x0][0x380] ;  /* 0x0000e000ff0c7b82 */ /* 0x000e220000000a00 */
[----:B-1----:R-:W-:-:S07]  /*0a50*/  IADD3 R19, PT, PT, R8, R11, RZ ;  /* 0x0000000b08137210 */ /* 0x002fce0007ffe0ff */
        /* <DEDUP_REMOVED lines=11> */
[----:B------:R-:W3:Y:S04]  /*0b10*/  LDG.E R10, desc[UR8][R12.64+0x8] ;  /* 0x000008080c0a7981 */ /* 0x000ee8000c1e1900 */
[----:B------:R-:W3:Y:S02]  /*0b20*/  LDG.E R18, desc[UR8][R14.64+0x8] ;  /* 0x000008080e127981 */ /* 0x000ee4000c1e1900 */
[----:B---3--:R-:W-:-:S05]  /*0b30*/  FFMA R21, R10, R18, R19 ;  /* 0x000000120a157223 */ /* 0x008fca0000000013 */
[----:B------:R2:W-:Y:S04]  /*0b40*/  STG.E desc[UR8][R2.64], R21 ;  /* 0x0000001502007986 */ /* 0x0005e8000c101908 */
[----:B------:R-:W0:Y:S04]  /*0b50*/  LDG.E R10, desc[UR8][R12.64+0xc] ;  /* 0x00000c080c0a7981 */ /* 0x000e28000c1e1900 */
[----:B------:R-:W0:Y:S01]  /*0b60*/  LDG.E R18, desc[UR8][R14.64+0xc] ;  /* 0x00000c080e127981 */ /* 0x000e22000c1e1900 */
[----:B------:R-:W-:Y:S01]  /*0b70*/  IADD3 R11, PT, PT, R11, 0x4, RZ ;  /* 0x000000040b0b7810 */ /* 0x000fe20007ffe0ff */
[----:B0-----:R-:W-:-:S05]  /*0b80*/  FFMA R9, R10, R18, R21 ;  /* 0x000000120a097223 */ /* 0x001fca0000000015 */
[----:B------:R2:W-:Y:S02]  /*0b90*/  STG.E desc[UR8][R2.64], R9 ;  /* 0x0000000902007986 */ /* 0x0005e4000c101908 */
.L_x_4:
[----:B------:R-:W-:Y:S05]  /*0ba0*/  @!P2 BRA `(.L_x_2) ;  /* 0x000000000054a947 */ /* 0x000fea0003800000 */
[----:B------:R-:W0:Y:S01]  /*0bb0*/  LDC.64 R14, c[0x0][0x380] ;  /* 0x0000e000ff0e7b82 */ /* 0x000e220000000a00 */
[----:B-12---:R-:W-:-:S07]  /*0bc0*/  IADD3 R19, PT, PT, R8, R11, RZ ;  /* 0x0000000b08137210 */ /* 0x006fce0007ffe0ff */
[----:B------:R-:W1:Y:S01]  /*0bd0*/  LDC.64 R12, c[0x0][0x388] ;  /* 0x0000e200ff0c7b82 */ /* 0x000e620000000a00 */
[----:B0-----:R-:W-:-:S05]  /*0be0*/  IMAD.WIDE R14, R19, 0x4, R14 ;  /* 0x00000004130e7825 */ /* 0x001fca00078e020e */
[----:B------:R-:W2:Y:S01]  /*0bf0*/  LDG.E R8, desc[UR8][R14.64] ;  /* 0x000000080e087981 */ /* 0x000ea2000c1e1900 */
[----:B-1----:R-:W-:-:S05]  /*0c00*/  IMAD.WIDE.U32 R12, R11, 0x4, R12 ;  /* 0x000000040b0c7825 */ /* 0x002fca00078e000c */
[----:B------:R-:W2:Y:S01]  /*0c10*/  LDG.E R10, desc[UR8][R12.64] ;  /* 0x000000080c0a7981 */ /* 0x000ea2000c1e1900 */
[----:B------:R-:W-:Y:S01]  /*0c20*/  ISETP.NE.AND P2, PT, R5, 0x1, PT ;  /* 0x000000010500780c */ /* 0x000fe20003f45270 */
[----:B--2--5:R-:W-:-:S05]  /*0c30*/  FFMA R11, R8, R10, R9 ;  /* 0x0000000a080b7223 */ /* 0x024fca0000000009 */
[----:B------:R0:W-:Y:S07]  /*0c40*/  STG.E desc[UR8][R2.64], R11 ;  /* 0x0000000b02007986 */ /* 0x0001ee000c101908 */
[----:B------:R-:W-:Y:S05]  /*0c50*/  @!P2 BRA `(.L_x_2) ;  /* 0x000000000028a947 */ /* 0x000fea0003800000 */
[----:B------:R-:W2:Y:S04]  /*0c60*/  LDG.E R8, desc[UR8][R14.64+0x4] ;  /* 0x000004080e087981 */ /* 0x000ea8000c1e1900 */
[----:B---3--:R-:W2:Y:S01]  /*0c70*/  LDG.E R9, desc[UR8][R12.64+0x4] ;  /* 0x000004080c097981 */ /* 0x008ea2000c1e1900 */
[----:B------:R-:W-:Y:S01]  /*0c80*/  ISETP.NE.AND P2, PT, R5, 0x2, PT ;  /* 0x000000020500780c */ /* 0x000fe20003f45270 */
[----:B--2---:R-:W-:-:S05]  /*0c90*/  FFMA R9, R8, R9, R11 ;  /* 0x0000000908097223 */ /* 0x004fca000000000b */
[----:B------:R4:W-:Y:S07]  /*0ca0*/  STG.E desc[UR8][R2.64], R9 ;  /* 0x0000000902007986 */ /* 0x0009ee000c101908 */
[----:B------:R-:W-:Y:S05]  /*0cb0*/  @!P2 BRA `(.L_x_2) ;  /* 0x000000000010a947 */ /* 0x000fea0003800000 */
[----:B------:R-:W4:Y:S04]  /*0cc0*/  LDG.E R14, desc[UR8][R14.64+0x8] ;  /* 0x000008080e0e7981 */ /* 0x000f28000c1e1900 */
[----:B------:R-:W4:Y:S02]  /*0cd0*/  LDG.E R13, desc[UR8][R12.64+0x8] ;  /* 0x000008080c0d7981 */ /* 0x000f24000c1e1900 */
[----:B----4-:R-:W-:-:S05]  /*0ce0*/  FFMA R9, R14, R13, R9 ;  /* 0x0000000d0e097223 */ /* 0x010fca0000000009 */
[----:B------:R1:W-:Y:S02]  /*0cf0*/  STG.E desc[UR8][R2.64], R9 ;  /* 0x0000000902007986 */ /* 0x0003e4000c101908 */
.L_x_2:
[----:B------:R-:W-:Y:S05]  /*0d00*/  @!P1 BRA `(.L_x_5) ;  /* 0xfffffff4001c9947 */ /* 0x000fea000383ffff */
[----:B------:R-:W-:Y:S05]  /*0d10*/  EXIT ;  /* 0x000000000000794d */ /* 0x000fea0003800000 */
.L_x_6:
[----:B------:R-:W-:-:S00]  /*0d20*/  BRA `(.L_x_6) ;  /* 0xfffffffc00fc7947 */ /* 0x000fc0000383ffff */
[----:B------:R-:W-:-:S00]  /*0d30*/  NOP ;  /* 0x0000000000007918 */ /* 0x000fc00000000000 */
        /* <DEDUP_REMOVED lines=12> */
.L_x_7:


//--------------------- .nv.shared.reserved.0     --------------------------
	.section	.nv.shared.reserved.0,"aw",@nobits
	.weak		__nv_reservedSMEM_offset_0_alias
	.size		__nv_reservedSMEM_offset_0_alias, 0, 64
	.other		__nv_reservedSMEM_offset_0_alias,@"STO_CUDA_RESERVED_SHARED STV_DEFAULT"
__nv_reservedSMEM_offset_0_alias:
	.zero		0
	.zero		64


//--------------------- .nv.constant0._Z8mykernelPfS_iiS_ --------------------------
	.section	.nv.constant0._Z8mykernelPfS_iiS_,"a",@progbits
	.sectionflags	@""
	.align	4
.nv.constant0._Z8mykernelPfS_iiS_:
	.zero		928


//--------------------- SYMBOLS --------------------------

	.type		.nv.reservedSmem.offset0,@object
	.size		.nv.reservedSmem.offset0,0x4
